	.headerflags	@"EF_CUDA_TEXMODE_UNIFIED EF_CUDA_64BIT_ADDRESS EF_CUDA_ACCELERATORS EF_CUDA_SM90 EF_CUDA_VIRTUAL_SM(EF_CUDA_SM90)"
	.elftype	@"ET_EXEC"


//--------------------- .nv.info                  --------------------------
	.section	.nv.info,"",@"SHT_CUDA_INFO"
	.align	4


	//----- nvinfo : EIATTR_REGCOUNT
	.align		4
        /*0000*/ 	.byte	0x04, 0x2f
        /*0002*/ 	.short	(.L_1 - .L_0)
	.align		4
.L_0:
        /*0004*/ 	.word	index@(triton_poi_fused_convolution_div_max_pool2d_with_indices_relu_sub_52)
        /*0008*/ 	.word	0x0000001c


	//----- nvinfo : EIATTR_MIN_STACK_SIZE
	.align		4
.L_1:
        /*000c*/ 	.byte	0x04, 0x12
        /*000e*/ 	.short	(.L_3 - .L_2)
	.align		4
.L_2:
        /*0010*/ 	.word	index@(triton_poi_fused_convolution_div_max_pool2d_with_indices_relu_sub_52)
        /*0014*/ 	.word	0x00000000


	//----- nvinfo : EIATTR_FRAME_SIZE
	.align		4
.L_3:
        /*0018*/ 	.byte	0x04, 0x11
        /*001a*/ 	.short	(.L_5 - .L_4)
	.align		4
.L_4:
        /*001c*/ 	.word	index@(triton_poi_fused_convolution_div_max_pool2d_with_indices_relu_sub_52)
        /*0020*/ 	.word	0x00000000


	//----- nvinfo : EIATTR_MIN_STACK_SIZE
	.align		4
.L_5:
        /*0024*/ 	.byte	0x04, 0x12
        /*0026*/ 	.short	(.L_7 - .L_6)
	.align		4
.L_6:
        /*0028*/ 	.word	index@(triton_poi_fused_convolution_div_max_pool2d_with_indices_relu_sub_52)
        /*002c*/ 	.word	0x00000000
.L_7:


//--------------------- .nv.info.triton_poi_fused_convolution_div_max_pool2d_with_indices_relu_sub_52 --------------------------
	.section	.nv.info.triton_poi_fused_convolution_div_max_pool2d_with_indices_relu_sub_52,"",@"SHT_CUDA_INFO"
	.sectionflags	@""
	.align	4


	//----- nvinfo : EIATTR_CUDA_API_VERSION
	.align		4
        /*0000*/ 	.byte	0x04, 0x37
        /*0002*/ 	.short	(.L_9 - .L_8)
.L_8:
        /*0004*/ 	.word	0x0000007c


	//----- nvinfo : EIATTR_KPARAM_INFO
	.align		4
.L_9:
        /*0008*/ 	.byte	0x04, 0x17
        /*000a*/ 	.short	(.L_11 - .L_10)
.L_10:
        /*000c*/ 	.word	0x00000000
        /*0010*/ 	.short	0x0004
        /*0012*/ 	.short	0x001c
        /*0014*/ 	.byte	0x00, 0xf0, 0x11, 0x00


	//----- nvinfo : EIATTR_KPARAM_INFO
	.align		4
.L_11:
        /*0018*/ 	.byte	0x04, 0x17
        /*001a*/ 	.short	(.L_13 - .L_12)
.L_12:
        /*001c*/ 	.word	0x00000000
        /*0020*/ 	.short	0x0003
        /*0022*/ 	.short	0x0018
        /*0024*/ 	.byte	0x00, 0xf0, 0x11, 0x00


	//----- nvinfo : EIATTR_KPARAM_INFO
	.align		4
.L_13:
        /*0028*/ 	.byte	0x04, 0x17
        /*002a*/ 	.short	(.L_15 - .L_14)
.L_14:
        /*002c*/ 	.word	0x00000000
        /*0030*/ 	.short	0x0002
        /*0032*/ 	.short	0x0010
        /*0034*/ 	.byte	0x00, 0xf4, 0x21, 0x00


	//----- nvinfo : EIATTR_KPARAM_INFO
	.align		4
.L_15:
        /*0038*/ 	.byte	0x04, 0x17
        /*003a*/ 	.short	(.L_17 - .L_16)
.L_16:
        /*003c*/ 	.word	0x00000000
        /*0040*/ 	.short	0x0001
        /*0042*/ 	.short	0x0008
        /*0044*/ 	.byte	0x00, 0xf4, 0x21, 0x00


	//----- nvinfo : EIATTR_KPARAM_INFO
	.align		4
.L_17:
        /*0048*/ 	.byte	0x04, 0x17
        /*004a*/ 	.short	(.L_19 - .L_18)
.L_18:
        /*004c*/ 	.word	0x00000000
        /*0050*/ 	.short	0x0000
        /*0052*/ 	.short	0x0000
        /*0054*/ 	.byte	0x00, 0xf4, 0x21, 0x00


	//----- nvinfo : EIATTR_SPARSE_MMA_MASK
	.align		4
.L_19:
        /*0058*/ 	.byte	0x03, 0x50
        /*005a*/ 	.short	0x0000


	//----- nvinfo : EIATTR_MAXREG_COUNT
	.align		4
        /*005c*/ 	.byte	0x03, 0x1b
        /*005e*/ 	.short	0x00ff


	//----- nvinfo : EIATTR_EXIT_INSTR_OFFSETS
	.align		4
        /*0060*/ 	.byte	0x04, 0x1c
        /*0062*/ 	.short	(.L_21 - .L_20)


	//   ....[0]....
.L_20:
        /*0064*/ 	.word	0x000005c0


	//   ....[1]....
        /*0068*/ 	.word	0x00000650


	//----- nvinfo : EIATTR_REQNTID
	.align		4
.L_21:
        /*006c*/ 	.byte	0x04, 0x10
        /*006e*/ 	.short	(.L_23 - .L_22)
.L_22:
        /*0070*/ 	.word	0x00000080
        /*0074*/ 	.word	0x00000001
        /*0078*/ 	.word	0x00000001


	//----- nvinfo : EIATTR_CBANK_PARAM_SIZE
	.align		4
.L_23:
        /*007c*/ 	.byte	0x03, 0x19
        /*007e*/ 	.short	0x0020


	//----- nvinfo : EIATTR_PARAM_CBANK
	.align		4
        /*0080*/ 	.byte	0x04, 0x0a
        /*0082*/ 	.short	(.L_25 - .L_24)
	.align		4
.L_24:
        /*0084*/ 	.word	index@(.nv.constant0.triton_poi_fused_convolution_div_max_pool2d_with_indices_relu_sub_52)
        /*0088*/ 	.short	0x0210
        /*008a*/ 	.short	0x0020


	//----- nvinfo : EIATTR_SW_WAR
	.align		4
.L_25:
        /*008c*/ 	.byte	0x04, 0x36
        /*008e*/ 	.short	(.L_27 - .L_26)
.L_26:
        /*0090*/ 	.word	0x00000008
.L_27:


//--------------------- .nv.callgraph             --------------------------
	.section	.nv.callgraph,"",@"SHT_CUDA_CALLGRAPH"
	.align	4
	.sectionentsize	8
	.align		4
        /*0000*/ 	.word	0x00000000
	.align		4
        /*0004*/ 	.word	0xffffffff
	.align		4
        /*0008*/ 	.word	0x00000000
	.align		4
        /*000c*/ 	.word	0xfffffffe
	.align		4
        /*0010*/ 	.word	0x00000000
	.align		4
        /*0014*/ 	.word	0xfffffffd
	.align		4
        /*0018*/ 	.word	0x00000000
	.align		4
        /*001c*/ 	.word	0xfffffffc


//--------------------- .text.triton_poi_fused_convolution_div_max_pool2d_with_indices_relu_sub_52 --------------------------
	.section	.text.triton_poi_fused_convolution_div_max_pool2d_with_indices_relu_sub_52,"ax",@progbits
	.sectionflags	@"SHF_BARRIERS=1"
	.align	128
        .global         triton_poi_fused_convolution_div_max_pool2d_with_indices_relu_sub_52
        .type           triton_poi_fused_convolution_div_max_pool2d_with_indices_relu_sub_52,@function
        .size           triton_poi_fused_convolution_div_max_pool2d_with_indices_relu_sub_52,(.L_x_1 - triton_poi_fused_convolution_div_max_pool2d_with_indices_relu_sub_52)
        .other          triton_poi_fused_convolution_div_max_pool2d_with_indices_relu_sub_52,@"STO_CUDA_ENTRY STV_DEFAULT"
triton_poi_fused_convolution_div_max_pool2d_with_indices_relu_sub_52:
.text.triton_poi_fused_convolution_div_max_pool2d_with_indices_relu_sub_52:
[----:B------:R-:W0:Y:S02]  /*0000*/  LDC R1, c[0x0][0x28] ;  /* 0x00000a00ff017b82 */ /* 0x000e240000000800 */
[----:B------:R-:W1:Y:S01]  /*0010*/  S2R R0, SR_CTAID.Y ;  /* 0x0000000000007919 */ /* 0x000e620000002600 */
[----:B------:R-:W2:Y:S01]  /*0020*/  LDC.64 R18, c[0x0][0x210] ;  /* 0x00008400ff127b82 */ /* 0x000ea20000000a00 */
[----:B------:R-:W-:Y:S01]  /*0030*/  CS2R R10, SRZ ;  /* 0x00000000000a7805 */ /* 0x000fe2000001ff00 */
[----:B------:R-:W-:Y:S01]  /*0040*/  ULDC.64 UR6, c[0x0][0x208] ;  /* 0x0000820000067ab9 */ /* 0x000fe20000000a00 */
[----:B------:R-:W3:Y:S01]  /*0050*/  S2R R16, SR_TID.X ;  /* 0x0000000000107919 */ /* 0x000ee20000002100 */
[----:B------:R-:W4:Y:S01]  /*0060*/  S2R R17, SR_CTAID.X ;  /* 0x0000000000117919 */ /* 0x000f220000002500 */
[----:B-1----:R-:W-:Y:S01]  /*0070*/  IMAD.SHL.U32 R3, R0, 0x20, RZ ;  /* 0x0000002000037824 */ /* 0x002fe200078e00ff */
[----:B------:R-:W-:Y:S01]  /*0080*/  SHF.R.S32.HI R5, RZ, 0x1a, R0 ;  /* 0x0000001aff057819 */ /* 0x000fe20000011400 */
[----:B---3--:R-:W-:-:S03]  /*0090*/  IMAD.SHL.U32 R2, R16, 0x4, RZ ;  /* 0x0000000410027824 */ /* 0x008fc600078e00ff */
[----:B------:R-:W-:Y:S02]  /*00a0*/  SGXT R5, R5, 0x1 ;  /* 0x000000010505781a */ /* 0x000fe40000000200 */
[----:B------:R-:W-:Y:S01]  /*00b0*/  SHF.R.U32.HI R8, RZ, 0x3, R16 ;  /* 0x00000003ff087819 */ /* 0x000fe20000011610 */
[----:B----4-:R-:W-:Y:S01]  /*00c0*/  IMAD.SHL.U32 R17, R17, 0x20, RZ ;  /* 0x0000002011117824 */ /* 0x010fe200078e00ff */
[----:B------:R-:W-:-:S04]  /*00d0*/  LOP3.LUT R0, R3, 0x1c, R2, 0xf8, !PT ;  /* 0x0000001c03007812 */ /* 0x000fc800078ef802 */
[----:B------:R-:W-:Y:S02]  /*00e0*/  LEA.HI R6, R5, R0, RZ, 0x9 ;  /* 0x0000000005067211 */ /* 0x000fe400078f48ff */
[----:B------:R-:W1:Y:S02]  /*00f0*/  LDC.64 R4, c[0x0][0x218] ;  /* 0x00008600ff047b82 */ /* 0x000e640000000a00 */
[C---:B------:R-:W-:Y:S01]  /*0100*/  LOP3.LUT R7, R6.reuse, 0xfffffe00, RZ, 0xc0, !PT ;  /* 0xfffffe0006077812 */ /* 0x040fe200078ec0ff */
[----:B------:R-:W-:-:S04]  /*0110*/  IMAD.SHL.U32 R6, R6, 0x400, RZ ;  /* 0x0000040006067824 */ /* 0x000fc800078e00ff */
[----:B------:R-:W-:Y:S01]  /*0120*/  IMAD.IADD R13, R0, 0x1, -R7 ;  /* 0x00000001000d7824 */ /* 0x000fe200078e0a07 */
[----:B------:R-:W-:Y:S02]  /*0130*/  SGXT.U32 R0, R8, 0x4 ;  /* 0x000000040800781a */ /* 0x000fe40000000000 */
[----:B------:R-:W-:Y:S02]  /*0140*/  LOP3.LUT R8, R6, 0xfff80000, RZ, 0xc0, !PT ;  /* 0xfff8000006087812 */ /* 0x000fe400078ec0ff */
[----:B------:R-:W-:Y:S02]  /*0150*/  LOP3.LUT R6, R17, R0, RZ, 0xfc, !PT ;  /* 0x0000000011067212 */ /* 0x000fe400078efcff */
[----:B------:R-:W-:Y:S01]  /*0160*/  LOP3.LUT R7, R17, 0x10, R0, 0xfe, !PT ;  /* 0x0000001011077812 */ /* 0x000fe200078efe00 */
[----:B------:R-:W-:Y:S01]  /*0170*/  IMAD.IADD R8, R13, 0x1, R8 ;  /* 0x000000010d087824 */ /* 0x000fe200078e0208 */
[C---:B------:R-:W-:Y:S02]  /*0180*/  ISETP.GE.AND P0, PT, R6.reuse, 0x400, PT ;  /* 0x000004000600780c */ /* 0x040fe40003f06270 */
[----:B------:R-:W-:Y:S01]  /*0190*/  ISETP.GE.AND P1, PT, R7, 0x400, PT ;  /* 0x000004000700780c */ /* 0x000fe20003f26270 */
[----:B------:R-:W-:-:S02]  /*01a0*/  IMAD R21, R6, 0x200, R8 ;  /* 0x0000020006157824 */ /* 0x000fc400078e0208 */
[----:B------:R-:W-:Y:S01]  /*01b0*/  IMAD R9, R7, 0x200, R8 ;  /* 0x0000020007097824 */ /* 0x000fe200078e0208 */
[----:B------:R-:W-:Y:S01]  /*01c0*/  CS2R R6, SRZ ;  /* 0x0000000000067805 */ /* 0x000fe2000001ff00 */
[----:B--2---:R-:W-:-:S04]  /*01d0*/  IMAD.WIDE R20, R21, 0x4, R18 ;  /* 0x0000000415147825 */ /* 0x004fc800078e0212 */
[----:B-1----:R-:W-:Y:S01]  /*01e0*/  IMAD.WIDE R12, R13, 0x4, R4 ;  /* 0x000000040d0c7825 */ /* 0x002fe200078e0204 */
[----:B------:R-:W-:-:S03]  /*01f0*/  CS2R R4, SRZ ;  /* 0x0000000000047805 */ /* 0x000fc6000001ff00 */
[----:B------:R-:W-:Y:S01]  /*0200*/  IMAD.WIDE R18, R9, 0x4, R18 ;  /* 0x0000000409127825 */ /* 0x000fe200078e0212 */
[----:B------:R-:W-:Y:S01]  /*0210*/  CS2R R8, SRZ ;  /* 0x0000000000087805 */ /* 0x000fe2000001ff00 */
[----:B------:R-:W2:Y:S04]  /*0220*/  LDG.E.EL.128 R12, desc[UR6][R12.64] ;  /* 0x000000060c0c7981 */ /* 0x000ea8000c2e1d00 */
[----:B------:R1:W2:Y:S04]  /*0230*/  @!P0 LDG.E.EL.128 R4, desc[UR6][R20.64] ;  /* 0x0000000614048981 */ /* 0x0002a8000c2e1d00 */
[----:B------:R3:W4:Y:S01]  /*0240*/  @!P1 LDG.E.EL.128 R8, desc[UR6][R18.64] ;  /* 0x0000000612089981 */ /* 0x000722000c2e1d00 */
[----:B------:R-:W5:Y:S01]  /*0250*/  S2UR UR5, SR_CgaCtaId ;  /* 0x00000000000579c3 */ /* 0x000f620000008800 */
[----:B------:R-:W-:Y:S01]  /*0260*/  IMAD.SHL.U32 R22, R16, 0x80, RZ ;  /* 0x0000008010167824 */ /* 0x000fe200078e00ff */
[----:B------:R-:W-:-:S04]  /*0270*/  UMOV UR4, 0x400 ;  /* 0x0000040000047882 */ /* 0x000fc80000000000 */
[----:B------:R-:W-:-:S04]  /*0280*/  LOP3.LUT R23, R22, 0x380, RZ, 0xc0, !PT ;  /* 0x0000038016177812 */ /* 0x000fc800078ec0ff */
[C---:B------:R-:W-:Y:S02]  /*0290*/  LOP3.LUT R24, R23.reuse, 0x20, RZ, 0xfc, !PT ;  /* 0x0000002017187812 */ /* 0x040fe400078efcff */
[C---:B------:R-:W-:Y:S02]  /*02a0*/  LOP3.LUT R25, R23.reuse, 0x40, RZ, 0xfc, !PT ;  /* 0x0000004017197812 */ /* 0x040fe400078efcff */
[C---:B-1----:R-:W-:Y:S02]  /*02b0*/  LOP3.LUT R20, R23.reuse, 0x60, RZ, 0xfc, !PT ;  /* 0x0000006017147812 */ /* 0x042fe400078efcff */
[----:B------:R-:W-:Y:S01]  /*02c0*/  LOP3.LUT R22, R23, R0, RZ, 0xfc, !PT ;  /* 0x0000000017167212 */ /* 0x000fe200078efcff */
[----:B-----5:R-:W-:-:S06]  /*02d0*/  UPRMT UR4, UR5, 0x654, UR4 ;  /* 0x0000065405047896 */ /* 0x020fcc0008000004 */
[----:B------:R-:W-:Y:S02]  /*02e0*/  LEA.HI R21, R23, UR4, RZ, 0x1d ;  /* 0x0000000417157c11 */ /* 0x000fe4000f8fe8ff */
[----:B---3--:R-:W-:Y:S02]  /*02f0*/  LEA.HI R19, R24, UR4, RZ, 0x1d ;  /* 0x0000000418137c11 */ /* 0x008fe4000f8fe8ff */
[----:B------:R-:W-:Y:S02]  /*0300*/  LEA.HI R25, R25, UR4, RZ, 0x1d ;  /* 0x0000000419197c11 */ /* 0x000fe4000f8fe8ff */
[----:B------:R-:W-:Y:S01]  /*0310*/  LEA.HI R23, R20, UR4, RZ, 0x1d ;  /* 0x0000000414177c11 */ /* 0x000fe2000f8fe8ff */
[C---:B------:R-:W-:Y:S02]  /*0320*/  IMAD R21, R22.reuse, 0x4, R21 ;  /* 0x0000000416157824 */ /* 0x040fe400078e0215 */
[C---:B------:R-:W-:Y:S02]  /*0330*/  IMAD R18, R22.reuse, 0x4, R19 ;  /* 0x0000000416127824 */ /* 0x040fe400078e0213 */
[----:B------:R-:W-:-:S02]  /*0340*/  IMAD R20, R22, 0x4, R25 ;  /* 0x0000000416147824 */ /* 0x000fc400078e0219 */
[----:B------:R-:W-:Y:S01]  /*0350*/  IMAD R19, R22, 0x4, R23 ;  /* 0x0000000416137824 */ /* 0x000fe200078e0217 */
[----:B------:R-:W-:-:S04]  /*0360*/  SHF.R.U32.HI R16, RZ, 0x1, R16 ;  /* 0x00000001ff107819 */ /* 0x000fc80000011610 */
[----:B------:R-:W-:Y:S02]  /*0370*/  LOP3.LUT R16, R16, 0x3c, RZ, 0xc0, !PT ;  /* 0x0000003c10107812 */ /* 0x000fe400078ec0ff */
[----:B------:R-:W-:-:S04]  /*0380*/  LOP3.LUT R17, R17, 0x1c, R2, 0xf8, !PT ;  /* 0x0000001c11117812 */ /* 0x000fc800078ef802 */
[----:B------:R-:W-:Y:S01]  /*0390*/  ISETP.GE.AND P0, PT, R17, 0x400, PT ;  /* 0x000004001100780c */ /* 0x000fe20003f06270 */
[C---:B--2---:R-:W-:Y:S01]  /*03a0*/  FADD R4, R12.reuse, R4 ;  /* 0x000000040c047221 */ /* 0x044fe20000000000 */
[C---:B------:R-:W-:Y:S01]  /*03b0*/  FADD R5, R13.reuse, R5 ;  /* 0x000000050d057221 */ /* 0x040fe20000000000 */
[----:B----4-:R-:W-:Y:S01]  /*03c0*/  FADD R13, R13, R9 ;  /* 0x000000090d0d7221 */ /* 0x010fe20000000000 */
[----:B------:R-:W-:Y:S01]  /*03d0*/  FADD R12, R12, R8 ;  /* 0x000000080c0c7221 */ /* 0x000fe20000000000 */
[C---:B------:R-:W-:Y:S01]  /*03e0*/  FADD R9, R14.reuse, R6 ;  /* 0x000000060e097221 */ /* 0x040fe20000000000 */
[C---:B------:R-:W-:Y:S01]  /*03f0*/  FADD R8, R15.reuse, R7 ;  /* 0x000000070f087221 */ /* 0x040fe20000000000 */
[----:B------:R-:W-:Y:S01]  /*0400*/  STS [R21], R4 ;  /* 0x0000000415007388 */ /* 0x000fe20000000800 */
[----:B------:R-:W-:Y:S01]  /*0410*/  FADD R23, R14, R10 ;  /* 0x0000000a0e177221 */ /* 0x000fe20000000000 */
[----:B------:R-:W-:Y:S02]  /*0420*/  FADD R14, R15, R11 ;  /* 0x0000000b0f0e7221 */ /* 0x000fe40000000000 */
[----:B------:R-:W-:Y:S04]  /*0430*/  STS [R18+0x80], R5 ;  /* 0x0000800512007388 */ /* 0x000fe80000000800 */
[----:B------:R-:W-:Y:S04]  /*0440*/  STS [R20+0x100], R9 ;  /* 0x0001000914007388 */ /* 0x000fe80000000800 */
[----:B------:R1:W-:Y:S04]  /*0450*/  STS [R19+0x180], R8 ;  /* 0x0001800813007388 */ /* 0x0003e80000000800 */
[----:B------:R2:W-:Y:S04]  /*0460*/  STS [R21+0x40], R12 ;  /* 0x0000400c15007388 */ /* 0x0005e80000000800 */
[----:B------:R3:W-:Y:S01]  /*0470*/  STS [R18+0xc0], R13 ;  /* 0x0000c00d12007388 */ /* 0x0007e20000000800 */
[----:B------:R-:W-:Y:S01]  /*0480*/  LOP3.LUT R10, R2, 0x1fc, RZ, 0xc0, !PT ;  /* 0x000001fc020a7812 */ /* 0x000fe200078ec0ff */
[----:B------:R-:W-:Y:S01]  /*0490*/  VIADD R7, R16, UR4 ;  /* 0x0000000410077c36 */ /* 0x000fe20008000000 */
[----:B-1----:R-:W1:Y:S01]  /*04a0*/  LDC.64 R8, c[0x0][0x220] ;  /* 0x00008800ff087b82 */ /* 0x002e620000000a00 */
[----:B------:R-:W-:Y:S04]  /*04b0*/  STS [R20+0x140], R23 ;  /* 0x0001401714007388 */ /* 0x000fe80000000800 */
[----:B------:R-:W-:Y:S01]  /*04c0*/  STS [R19+0x1c0], R14 ;  /* 0x0001c00e13007388 */ /* 0x000fe20000000800 */
[----:B------:R-:W-:-:S02]  /*04d0*/  IMAD R11, R10, 0x4, R7 ;  /* 0x000000040a0b7824 */ /* 0x000fc400078e0207 */
[----:B------:R-:W-:Y:S06]  /*04e0*/  BAR.SYNC.DEFER_BLOCKING 0x0 ;  /* 0x0000000000007b1d */ /* 0x000fec0000010000 */
[----:B------:R-:W-:Y:S04]  /*04f0*/  LDS R4, [R11] ;  /* 0x000000000b047984 */ /* 0x000fe80000000800 */
[----:B------:R-:W-:Y:S04]  /*0500*/  LDS R5, [R11+0x4] ;  /* 0x000004000b057984 */ /* 0x000fe80000000800 */
[----:B------:R-:W-:Y:S04]  /*0510*/  LDS R6, [R11+0x8] ;  /* 0x000008000b067984 */ /* 0x000fe80000000800 */
[----:B------:R-:W4:Y:S01]  /*0520*/  LDS R7, [R11+0xc] ;  /* 0x00000c000b077984 */ /* 0x000f220000000800 */
[----:B--2---:R-:W-:-:S02]  /*0530*/  LOP3.LUT R12, R10, 0x200, RZ, 0xfc, !PT ;  /* 0x000002000a0c7812 */ /* 0x004fc400078efcff */
[----:B------:R-:W-:Y:S02]  /*0540*/  LOP3.LUT R2, R3, R0, RZ, 0xfc, !PT ;  /* 0x0000000003027212 */ /* 0x000fe400078efcff */
[----:B------:R-:W-:-:S03]  /*0550*/  SHF.R.U32.HI R12, RZ, 0x3, R12 ;  /* 0x00000003ff0c7819 */ /* 0x000fc6000001160c */
[----:B---3--:R-:W-:Y:S01]  /*0560*/  IMAD R13, R2, 0x400, R17 ;  /* 0x00000400020d7824 */ /* 0x008fe200078e0211 */
[----:B------:R-:W-:-:S03]  /*0570*/  LOP3.LUT R2, R12, 0x7c, RZ, 0xc0, !PT ;  /* 0x0000007c0c027812 */ /* 0x000fc600078ec0ff */
[----:B-1----:R-:W-:-:S04]  /*0580*/  IMAD.WIDE R12, R13, 0x4, R8 ;  /* 0x000000040d0c7825 */ /* 0x002fc800078e0208 */
[----:B------:R-:W-:-:S04]  /*0590*/  VIADD R15, R2, UR4 ;  /* 0x00000004020f7c36 */ /* 0x000fc80008000000 */
[----:B------:R-:W-:Y:S01]  /*05a0*/  IMAD R15, R10, 0x4, R15 ;  /* 0x000000040a0f7824 */ /* 0x000fe200078e020f */
[----:B----4-:R1:W-:Y:S01]  /*05b0*/  @!P0 STG.E.128 desc[UR6][R12.64], R4 ;  /* 0x000000040c008986 */ /* 0x0103e2000c101d06 */
[----:B------:R-:W-:Y:S05]  /*05c0*/  @P0 EXIT ;  /* 0x000000000000094d */ /* 0x000fea0003800000 */
[----:B-1----:R-:W-:Y:S01]  /*05d0*/  LDS R4, [R15+0x800] ;  /* 0x000800000f047984 */ /* 0x002fe20000000800 */
[----:B------:R-:W-:-:S03]  /*05e0*/  LOP3.LUT R0, R3, 0x10, R0, 0xfe, !PT ;  /* 0x0000001003007812 */ /* 0x000fc600078efe00 */
[----:B------:R-:W-:Y:S02]  /*05f0*/  LDS R5, [R15+0x804] ;  /* 0x000804000f057984 */ /* 0x000fe40000000800 */
[----:B------:R-:W-:Y:S02]  /*0600*/  IMAD R17, R0, 0x400, R17 ;  /* 0x0000040000117824 */ /* 0x000fe400078e0211 */
[----:B------:R-:W-:Y:S02]  /*0610*/  LDS R6, [R15+0x808] ;  /* 0x000808000f067984 */ /* 0x000fe40000000800 */
[----:B------:R-:W-:Y:S02]  /*0620*/  IMAD.WIDE R8, R17, 0x4, R8 ;  /* 0x0000000411087825 */ /* 0x000fe400078e0208 */
[----:B------:R-:W0:Y:S04]  /*0630*/  LDS R7, [R15+0x80c] ;  /* 0x00080c000f077984 */ /* 0x000e280000000800 */
[----:B0-----:R-:W-:Y:S01]  /*0640*/  STG.E.128 desc[UR6][R8.64], R4 ;  /* 0x0000000408007986 */ /* 0x001fe2000c101d06 */
[----:B------:R-:W-:Y:S05]  /*0650*/  EXIT ;  /* 0x000000000000794d */ /* 0x000fea0003800000 */
.L_x_0:
[----:B------:R-:W-:-:S00]  /*0660*/  BRA `(.L_x_0) ;  /* 0xfffffffc00fc7947 */ /* 0x000fc0000383ffff */
[----:B------:R-:W-:-:S00]  /*0670*/  NOP ;  /* 0x0000000000007918 */ /* 0x000fc00000000000 */
        /* <DEDUP_REMOVED lines=8> */
.L_x_1:


//--------------------- .nv.shared.triton_poi_fused_convolution_div_max_pool2d_with_indices_relu_sub_52 --------------------------
	.section	.nv.shared.triton_poi_fused_convolution_div_max_pool2d_with_indices_relu_sub_52,"aw",@nobits
	.sectionflags	@""
	.align	16
	.zero		1024


//--------------------- .nv.constant0.triton_poi_fused_convolution_div_max_pool2d_with_indices_relu_sub_52 --------------------------
	.section	.nv.constant0.triton_poi_fused_convolution_div_max_pool2d_with_indices_relu_sub_52,"a",@progbits
	.sectionflags	@""
	.align	4
.nv.constant0.triton_poi_fused_convolution_div_max_pool2d_with_indices_relu_sub_52:
	.zero		560
